//
// Generated by NVIDIA NVVM Compiler
//
// Compiler Build ID: CL-36424714
// Cuda compilation tools, release 13.0, V13.0.88
// Based on NVVM 20.0.0
//

.version 9.0
.target sm_100
.address_size 64

	// .globl	_Z13matmul_kernelPKfS0_Pfm

.visible .entry _Z13matmul_kernelPKfS0_Pfm(
	.param .u64 .ptr .align 1 _Z13matmul_kernelPKfS0_Pfm_param_0,
	.param .u64 .ptr .align 1 _Z13matmul_kernelPKfS0_Pfm_param_1,
	.param .u64 .ptr .align 1 _Z13matmul_kernelPKfS0_Pfm_param_2,
	.param .u64 _Z13matmul_kernelPKfS0_Pfm_param_3
)
{
	.reg .pred 	%p<11>;
	.reg .b32 	%r<10>;
	.reg .b32 	%f<67>;
	.reg .b64 	%rd<113>;

	ld.param.u64 	%rd28, [_Z13matmul_kernelPKfS0_Pfm_param_0];
	ld.param.u64 	%rd29, [_Z13matmul_kernelPKfS0_Pfm_param_1];
	ld.param.u64 	%rd26, [_Z13matmul_kernelPKfS0_Pfm_param_2];
	ld.param.u64 	%rd27, [_Z13matmul_kernelPKfS0_Pfm_param_3];
	cvta.to.global.u64 	%rd1, %rd29;
	cvta.to.global.u64 	%rd2, %rd28;
	mov.u32 	%r1, %tid.x;
	mov.u32 	%r2, %ctaid.x;
	mov.u32 	%r3, %ntid.x;
	mad.lo.s32 	%r4, %r2, %r3, %r1;
	cvt.s64.s32 	%rd3, %r4;
	mul.lo.s64 	%rd30, %rd27, %rd27;
	setp.le.u64 	%p1, %rd30, %rd3;
	@%p1 bra 	$L__BB0_16;
	or.b64  	%rd31, %rd3, %rd27;
	and.b64  	%rd32, %rd31, -4294967296;
	setp.ne.s64 	%p2, %rd32, 0;
	@%p2 bra 	$L__BB0_3;
	cvt.u32.u64 	%r5, %rd27;
	cvt.u32.u64 	%r6, %rd3;
	div.u32 	%r7, %r6, %r5;
	mul.lo.s32 	%r8, %r7, %r5;
	sub.s32 	%r9, %r6, %r8;
	cvt.u64.u32 	%rd106, %r7;
	cvt.u64.u32 	%rd107, %r9;
	bra.uni 	$L__BB0_4;
$L__BB0_3:
	div.u64 	%rd106, %rd3, %rd27;
	mul.lo.s64 	%rd33, %rd106, %rd27;
	sub.s64 	%rd107, %rd3, %rd33;
$L__BB0_4:
	cvt.s64.s32 	%rd35, %rd106;
	mul.lo.s64 	%rd10, %rd35, %rd27;
	cvt.s64.s32 	%rd11, %rd107;
	max.u64 	%rd12, %rd27, 1;
	setp.lt.u64 	%p3, %rd27, 8;
	mov.f32 	%f66, 0f00000000;
	mov.b64 	%rd111, 0;
	@%p3 bra 	$L__BB0_7;
	and.b64  	%rd111, %rd12, -8;
	shl.b64 	%rd14, %rd27, 2;
	mov.f32 	%f66, 0f00000000;
	mov.b64 	%rd109, 0;
	mov.u64 	%rd108, %rd111;
$L__BB0_6:
	.pragma "nounroll";
	add.s64 	%rd37, %rd109, %rd10;
	shl.b64 	%rd38, %rd37, 2;
	add.s64 	%rd39, %rd2, %rd38;
	ld.global.f32 	%f16, [%rd39];
	mad.lo.s64 	%rd40, %rd109, %rd27, %rd11;
	shl.b64 	%rd41, %rd40, 2;
	add.s64 	%rd42, %rd1, %rd41;
	ld.global.f32 	%f17, [%rd42];
	fma.rn.f32 	%f18, %f16, %f17, %f66;
	ld.global.f32 	%f19, [%rd39+4];
	add.s64 	%rd43, %rd42, %rd14;
	ld.global.f32 	%f20, [%rd43];
	fma.rn.f32 	%f21, %f19, %f20, %f18;
	ld.global.f32 	%f22, [%rd39+8];
	add.s64 	%rd44, %rd43, %rd14;
	ld.global.f32 	%f23, [%rd44];
	fma.rn.f32 	%f24, %f22, %f23, %f21;
	ld.global.f32 	%f25, [%rd39+12];
	add.s64 	%rd45, %rd44, %rd14;
	ld.global.f32 	%f26, [%rd45];
	fma.rn.f32 	%f27, %f25, %f26, %f24;
	ld.global.f32 	%f28, [%rd39+16];
	add.s64 	%rd46, %rd45, %rd14;
	ld.global.f32 	%f29, [%rd46];
	fma.rn.f32 	%f30, %f28, %f29, %f27;
	ld.global.f32 	%f31, [%rd39+20];
	add.s64 	%rd47, %rd46, %rd14;
	ld.global.f32 	%f32, [%rd47];
	fma.rn.f32 	%f33, %f31, %f32, %f30;
	ld.global.f32 	%f34, [%rd39+24];
	add.s64 	%rd48, %rd47, %rd14;
	ld.global.f32 	%f35, [%rd48];
	fma.rn.f32 	%f36, %f34, %f35, %f33;
	ld.global.f32 	%f37, [%rd39+28];
	add.s64 	%rd49, %rd48, %rd14;
	ld.global.f32 	%f38, [%rd49];
	fma.rn.f32 	%f66, %f37, %f38, %f36;
	add.s64 	%rd109, %rd109, 8;
	add.s64 	%rd108, %rd108, -8;
	setp.ne.s64 	%p4, %rd108, 0;
	@%p4 bra 	$L__BB0_6;
$L__BB0_7:
	and.b64  	%rd20, %rd12, 7;
	setp.eq.s64 	%p5, %rd20, 0;
	@%p5 bra 	$L__BB0_15;
	and.b64  	%rd21, %rd12, 3;
	setp.lt.u64 	%p6, %rd20, 4;
	@%p6 bra 	$L__BB0_10;
	add.s64 	%rd50, %rd111, %rd10;
	shl.b64 	%rd51, %rd50, 2;
	add.s64 	%rd52, %rd2, %rd51;
	ld.global.f32 	%f40, [%rd52];
	mad.lo.s64 	%rd53, %rd111, %rd27, %rd11;
	shl.b64 	%rd54, %rd53, 2;
	add.s64 	%rd55, %rd1, %rd54;
	ld.global.f32 	%f41, [%rd55];
	fma.rn.f32 	%f42, %f40, %f41, %f66;
	add.s64 	%rd56, %rd111, 1;
	and.b64  	%rd57, %rd56, 4294967295;
	add.s64 	%rd58, %rd57, %rd10;
	shl.b64 	%rd59, %rd58, 2;
	add.s64 	%rd60, %rd2, %rd59;
	ld.global.f32 	%f43, [%rd60];
	mad.lo.s64 	%rd61, %rd57, %rd27, %rd11;
	shl.b64 	%rd62, %rd61, 2;
	add.s64 	%rd63, %rd1, %rd62;
	ld.global.f32 	%f44, [%rd63];
	fma.rn.f32 	%f45, %f43, %f44, %f42;
	add.s64 	%rd64, %rd111, 2;
	and.b64  	%rd65, %rd64, 4294967295;
	add.s64 	%rd66, %rd65, %rd10;
	shl.b64 	%rd67, %rd66, 2;
	add.s64 	%rd68, %rd2, %rd67;
	ld.global.f32 	%f46, [%rd68];
	mad.lo.s64 	%rd69, %rd65, %rd27, %rd11;
	shl.b64 	%rd70, %rd69, 2;
	add.s64 	%rd71, %rd1, %rd70;
	ld.global.f32 	%f47, [%rd71];
	fma.rn.f32 	%f48, %f46, %f47, %f45;
	add.s64 	%rd72, %rd111, 3;
	and.b64  	%rd73, %rd72, 4294967295;
	add.s64 	%rd74, %rd73, %rd10;
	shl.b64 	%rd75, %rd74, 2;
	add.s64 	%rd76, %rd2, %rd75;
	ld.global.f32 	%f49, [%rd76];
	mad.lo.s64 	%rd77, %rd73, %rd27, %rd11;
	shl.b64 	%rd78, %rd77, 2;
	add.s64 	%rd79, %rd1, %rd78;
	ld.global.f32 	%f50, [%rd79];
	fma.rn.f32 	%f66, %f49, %f50, %f48;
	add.s64 	%rd80, %rd111, 4;
	and.b64  	%rd111, %rd80, 4294967295;
$L__BB0_10:
	setp.eq.s64 	%p7, %rd21, 0;
	@%p7 bra 	$L__BB0_15;
	setp.eq.s64 	%p8, %rd21, 1;
	@%p8 bra 	$L__BB0_13;
	add.s64 	%rd81, %rd111, %rd10;
	shl.b64 	%rd82, %rd81, 2;
	add.s64 	%rd83, %rd2, %rd82;
	ld.global.f32 	%f52, [%rd83];
	mad.lo.s64 	%rd84, %rd111, %rd27, %rd11;
	shl.b64 	%rd85, %rd84, 2;
	add.s64 	%rd86, %rd1, %rd85;
	ld.global.f32 	%f53, [%rd86];
	fma.rn.f32 	%f54, %f52, %f53, %f66;
	add.s64 	%rd87, %rd111, 1;
	and.b64  	%rd88, %rd87, 4294967295;
	add.s64 	%rd89, %rd88, %rd10;
	shl.b64 	%rd90, %rd89, 2;
	add.s64 	%rd91, %rd2, %rd90;
	ld.global.f32 	%f55, [%rd91];
	mad.lo.s64 	%rd92, %rd88, %rd27, %rd11;
	shl.b64 	%rd93, %rd92, 2;
	add.s64 	%rd94, %rd1, %rd93;
	ld.global.f32 	%f56, [%rd94];
	fma.rn.f32 	%f66, %f55, %f56, %f54;
	add.s64 	%rd95, %rd111, 2;
	and.b64  	%rd111, %rd95, 4294967295;
$L__BB0_13:
	and.b64  	%rd96, %rd12, 1;
	setp.eq.b64 	%p9, %rd96, 1;
	not.pred 	%p10, %p9;
	@%p10 bra 	$L__BB0_15;
	add.s64 	%rd97, %rd111, %rd10;
	shl.b64 	%rd98, %rd97, 2;
	add.s64 	%rd99, %rd2, %rd98;
	ld.global.f32 	%f57, [%rd99];
	mad.lo.s64 	%rd100, %rd111, %rd27, %rd11;
	shl.b64 	%rd101, %rd100, 2;
	add.s64 	%rd102, %rd1, %rd101;
	ld.global.f32 	%f58, [%rd102];
	fma.rn.f32 	%f66, %f57, %f58, %f66;
$L__BB0_15:
	cvta.to.global.u64 	%rd103, %rd26;
	shl.b64 	%rd104, %rd3, 2;
	add.s64 	%rd105, %rd103, %rd104;
	st.global.f32 	[%rd105], %f66;
$L__BB0_16:
	ret;

}


// ===== COMPILED SASS (sm_100) =====

	.target	sm_100

	.elftype	@"ET_EXEC"


//--------------------- .note.nv.tkinfo           --------------------------
	.section	.note.nv.tkinfo,"",@"SHT_NOTE"
	.sectionflags	@"SHF_NOTE_NV_TKINFO"
	.tkinfo
        /*0018*/ 	.word	0x00000002
        /*0030*/ 	.string	""
        /*0030*/ 	.string	"ptxas"
        /*0030*/ 	.string	"Cuda compilation tools, release 13.0, V13.0.88"
        /*0030*/ 	.string	"Build cuda_13.0.r13.0/compiler.36424714_0"
        /*0030*/ 	.string	"-arch sm_100 -m 64 "



//--------------------- .note.nv.cuinfo           --------------------------
	.section	.note.nv.cuinfo,"",@"SHT_NOTE"
	.sectionflags	@"SHF_NOTE_NV_CUINFO"
        /*0018*/ 	.short	0x0002
        /*001a*/ 	.short	0x0064
        /*001c*/ 	.short	0x0082
	.zero		2


//--------------------- .nv.info                  --------------------------
	.section	.nv.info,"",@"SHT_CUDA_INFO"
	.align	4


	//----- nvinfo : EIATTR_REGCOUNT
	.align		4
        /*0000*/ 	.byte	0x04, 0x2f
        /*0002*/ 	.short	(.L_1 - .L_0)
	.align		4
.L_0:
        /*0004*/ 	.word	index@(_Z13matmul_kernelPKfS0_Pfm)
        /*0008*/ 	.word	0x00000020


	//----- nvinfo : EIATTR_FRAME_SIZE
	.align		4
.L_1:
        /*000c*/ 	.byte	0x04, 0x11
        /*000e*/ 	.short	(.L_3 - .L_2)
	.align		4
.L_2:
        /*0010*/ 	.word	index@($__internal_0_$__cuda_sm20_div_u64)
        /*0014*/ 	.word	0x00000000


	//----- nvinfo : EIATTR_FRAME_SIZE
	.align		4
.L_3:
        /*0018*/ 	.byte	0x04, 0x11
        /*001a*/ 	.short	(.L_5 - .L_4)
	.align		4
.L_4:
        /*001c*/ 	.word	index@(_Z13matmul_kernelPKfS0_Pfm)
        /*0020*/ 	.word	0x00000000


	//----- nvinfo : EIATTR_MIN_STACK_SIZE
	.align		4
.L_5:
        /*0024*/ 	.byte	0x04, 0x12
        /*0026*/ 	.short	(.L_7 - .L_6)
	.align		4
.L_6:
        /*0028*/ 	.word	index@(_Z13matmul_kernelPKfS0_Pfm)
        /*002c*/ 	.word	0x00000000
.L_7:


//--------------------- .nv.compat                --------------------------
	.section	.nv.compat,"",@"SHT_CUDA_COMPAT_INFO"
	.align	4
        /*0000*/ 	.byte	0x02, 0x09, 0x00, 0x00, 0x02, 0x02, 0x01, 0x00, 0x02, 0x05, 0x05, 0x00, 0x03, 0x07, 0x01, 0x01
        /*0010*/ 	.byte	0x02, 0x03, 0x00, 0x00, 0x02, 0x06, 0x01, 0x00, 0x04, 0x0b, 0x08, 0x00, 0x09, 0x00, 0x00, 0x00
        /*0020*/ 	.byte	0x00, 0x00, 0x00, 0x00


//--------------------- .nv.info._Z13matmul_kernelPKfS0_Pfm --------------------------
	.section	.nv.info._Z13matmul_kernelPKfS0_Pfm,"",@"SHT_CUDA_INFO"
	.sectionflags	@""
	.align	4


	//----- nvinfo : EIATTR_CUDA_API_VERSION
	.align		4
        /*0000*/ 	.byte	0x04, 0x37
        /*0002*/ 	.short	(.L_9 - .L_8)
.L_8:
        /*0004*/ 	.word	0x00000082


	//----- nvinfo : EIATTR_KPARAM_INFO
	.align		4
.L_9:
        /*0008*/ 	.byte	0x04, 0x17
        /*000a*/ 	.short	(.L_11 - .L_10)
.L_10:
        /*000c*/ 	.word	0x00000000
        /*0010*/ 	.short	0x0003
        /*0012*/ 	.short	0x0018
        /*0014*/ 	.byte	0x00, 0xf0, 0x21, 0x00


	//----- nvinfo : EIATTR_KPARAM_INFO
	.align		4
.L_11:
        /*0018*/ 	.byte	0x04, 0x17
        /*001a*/ 	.short	(.L_13 - .L_12)
.L_12:
        /*001c*/ 	.word	0x00000000
        /*0020*/ 	.short	0x0002
        /*0022*/ 	.short	0x0010
        /*0024*/ 	.byte	0x00, 0xf5, 0x21, 0x00


	//----- nvinfo : EIATTR_KPARAM_INFO
	.align		4
.L_13:
        /*0028*/ 	.byte	0x04, 0x17
        /*002a*/ 	.short	(.L_15 - .L_14)
.L_14:
        /*002c*/ 	.word	0x00000000
        /*0030*/ 	.short	0x0001
        /*0032*/ 	.short	0x0008
        /*0034*/ 	.byte	0x00, 0xf5, 0x21, 0x00


	//----- nvinfo : EIATTR_KPARAM_INFO
	.align		4
.L_15:
        /*0038*/ 	.byte	0x04, 0x17
        /*003a*/ 	.short	(.L_17 - .L_16)
.L_16:
        /*003c*/ 	.word	0x00000000
        /*0040*/ 	.short	0x0000
        /*0042*/ 	.short	0x0000
        /*0044*/ 	.byte	0x00, 0xf5, 0x21, 0x00


	//----- nvinfo : EIATTR_SPARSE_MMA_MASK
	.align		4
.L_17:
        /*0048*/ 	.byte	0x03, 0x50
        /*004a*/ 	.short	0x0000


	//----- nvinfo : EIATTR_MAXREG_COUNT
	.align		4
        /*004c*/ 	.byte	0x03, 0x1b
        /*004e*/ 	.short	0x00ff


	//----- nvinfo : EIATTR_MERCURY_ISA_VERSION
	.align		4
        /*0050*/ 	.byte	0x03, 0x5f
        /*0052*/ 	.short	0x0101


	//----- nvinfo : EIATTR_VRC_CTA_INIT_COUNT
	.align		4
        /*0054*/ 	.byte	0x02, 0x4a
	.zero		1
	.zero		1


	//----- nvinfo : EIATTR_EXIT_INSTR_OFFSETS
	.align		4
        /*0058*/ 	.byte	0x04, 0x1c
        /*005a*/ 	.short	(.L_19 - .L_18)


	//   ....[0]....
.L_18:
        /*005c*/ 	.word	0x000000e0


	//   ....[1]....
        /*0060*/ 	.word	0x00001130


	//----- nvinfo : EIATTR_CRS_STACK_SIZE
	.align		4
.L_19:
        /*0064*/ 	.byte	0x04, 0x1e
        /*0066*/ 	.short	(.L_21 - .L_20)
.L_20:
        /*0068*/ 	.word	0x00000000


	//----- nvinfo : EIATTR_CBANK_PARAM_SIZE
	.align		4
.L_21:
        /*006c*/ 	.byte	0x03, 0x19
        /*006e*/ 	.short	0x0020


	//----- nvinfo : EIATTR_PARAM_CBANK
	.align		4
        /*0070*/ 	.byte	0x04, 0x0a
        /*0072*/ 	.short	(.L_23 - .L_22)
	.align		4
.L_22:
        /*0074*/ 	.word	index@(.nv.constant0._Z13matmul_kernelPKfS0_Pfm)
        /*0078*/ 	.short	0x0380
        /*007a*/ 	.short	0x0020


	//----- nvinfo : EIATTR_SW_WAR
	.align		4
.L_23:
        /*007c*/ 	.byte	0x04, 0x36
        /*007e*/ 	.short	(.L_25 - .L_24)
.L_24:
        /*0080*/ 	.word	0x00000008
.L_25:


//--------------------- .nv.callgraph             --------------------------
	.section	.nv.callgraph,"",@"SHT_CUDA_CALLGRAPH"
	.align	4
	.sectionentsize	8
	.align		4
        /*0000*/ 	.word	0x00000000
	.align		4
        /*0004*/ 	.word	0xffffffff
	.align		4
        /*0008*/ 	.word	0x00000000
	.align		4
        /*000c*/ 	.word	0xfffffffe
	.align		4
        /*0010*/ 	.word	0x00000000
	.align		4
        /*0014*/ 	.word	0xfffffffd
	.align		4
        /*0018*/ 	.word	0x00000000
	.align		4
        /*001c*/ 	.word	0xfffffffc


//--------------------- .text._Z13matmul_kernelPKfS0_Pfm --------------------------
	.section	.text._Z13matmul_kernelPKfS0_Pfm,"ax",@progbits
	.align	128
        .global         _Z13matmul_kernelPKfS0_Pfm
        .type           _Z13matmul_kernelPKfS0_Pfm,@function
        .size           _Z13matmul_kernelPKfS0_Pfm,(.L_x_13 - _Z13matmul_kernelPKfS0_Pfm)
        .other          _Z13matmul_kernelPKfS0_Pfm,@"STO_CUDA_ENTRY STV_DEFAULT"
_Z13matmul_kernelPKfS0_Pfm:
.text._Z13matmul_kernelPKfS0_Pfm:
[----:B------:R-:W-:Y:S01]  /*0000*/  LDC R1, c[0x0][0x37c] ;  /* 0x0000df00ff017b82 */ /* 0x000fe20000000800 */
[----:B------:R-:W0:Y:S07]  /*0010*/  S2R R2, SR_TID.X ;  /* 0x0000000000027919 */ /* 0x000e2e0000002100 */
[----:B------:R-:W0:Y:S01]  /*0020*/  S2UR UR4, SR_CTAID.X ;  /* 0x00000000000479c3 */ /* 0x000e220000002500 */
[----:B------:R-:W1:Y:S07]  /*0030*/  LDCU.64 UR6, c[0x0][0x398] ;  /* 0x00007300ff0677ac */ /* 0x000e6e0008000a00 */
[----:B------:R-:W0:Y:S01]  /*0040*/  LDC R3, c[0x0][0x360] ;  /* 0x0000d800ff037b82 */ /* 0x000e220000000800 */
[----:B-1----:R-:W-:-:S04]  /*0050*/  IMAD.U32 R0, RZ, RZ, UR6 ;  /* 0x00000006ff007e24 */ /* 0x002fc8000f8e00ff */
[C---:B------:R-:W-:Y:S02]  /*0060*/  IMAD R7, R0.reuse, UR7, RZ ;  /* 0x0000000700077c24 */ /* 0x040fe4000f8e02ff */
[----:B------:R-:W-:-:S04]  /*0070*/  IMAD.WIDE.U32 R4, R0, R0, RZ ;  /* 0x0000000000047225 */ /* 0x000fc800078e00ff */
[----:B------:R-:W-:Y:S02]  /*0080*/  IMAD R7, R0, UR7, R7 ;  /* 0x0000000700077c24 */ /* 0x000fe4000f8e0207 */
[----:B0-----:R-:W-:-:S05]  /*0090*/  IMAD R2, R3, UR4, R2 ;  /* 0x0000000403027c24 */ /* 0x001fca000f8e0202 */
[----:B------:R-:W-:Y:S01]  /*00a0*/  ISETP.GT.U32.AND P0, PT, R4, R2, PT ;  /* 0x000000020400720c */ /* 0x000fe20003f04070 */
[----:B------:R-:W-:Y:S01]  /*00b0*/  IMAD.IADD R4, R5, 0x1, R7 ;  /* 0x0000000105047824 */ /* 0x000fe200078e0207 */
[----:B------:R-:W-:-:S04]  /*00c0*/  SHF.R.S32.HI R3, RZ, 0x1f, R2 ;  /* 0x0000001fff037819 */ /* 0x000fc80000011402 */
[----:B------:R-:W-:-:S13]  /*00d0*/  ISETP.GT.U32.AND.EX P0, PT, R4, R3, PT, P0 ;  /* 0x000000030400720c */ /* 0x000fda0003f04100 */
[----:B------:R-:W-:Y:S05]  /*00e0*/  @!P0 EXIT ;  /* 0x000000000000894d */ /* 0x000fea0003800000 */
[----:B------:R-:W-:Y:S01]  /*00f0*/  LOP3.LUT R4, R3, UR7, RZ, 0xfc, !PT ;  /* 0x0000000703047c12 */ /* 0x000fe2000f8efcff */
[----:B------:R-:W-:Y:S03]  /*0100*/  BSSY.RECONVERGENT B0, `(.L_x_0) ;  /* 0x000001f000007945 */ /* 0x000fe60003800200 */
[----:B------:R-:W-:-:S13]  /*0110*/  ISETP.NE.U32.AND P0, PT, R4, RZ, PT ;  /* 0x000000ff0400720c */ /* 0x000fda0003f05070 */
[----:B------:R-:W-:Y:S05]  /*0120*/  @P0 BRA `(.L_x_1) ;  /* 0x0000000000540947 */ /* 0x000fea0003800000 */
[----:B------:R-:W0:Y:S01]  /*0130*/  I2F.U32.RP R6, R0 ;  /* 0x0000000000067306 */ /* 0x000e220000209000 */
[----:B------:R-:W-:-:S07]  /*0140*/  ISETP.NE.U32.AND P2, PT, R0, RZ, PT ;  /* 0x000000ff0000720c */ /* 0x000fce0003f45070 */
[----:B0-----:R-:W0:Y:S02]  /*0150*/  MUFU.RCP R6, R6 ;  /* 0x0000000600067308 */ /* 0x001e240000001000 */
[----:B0-----:R-:W-:-:S06]  /*0160*/  IADD3 R4, PT, PT, R6, 0xffffffe, RZ ;  /* 0x0ffffffe06047810 */ /* 0x001fcc0007ffe0ff */
[----:B------:R0:W1:Y:S02]  /*0170*/  F2I.FTZ.U32.TRUNC.NTZ R5, R4 ;  /* 0x0000000400057305 */ /* 0x000064000021f000 */
[----:B0-----:R-:W-:Y:S02]  /*0180*/  IMAD.MOV.U32 R4, RZ, RZ, RZ ;  /* 0x000000ffff047224 */ /* 0x001fe400078e00ff */
[----:B-1----:R-:W-:-:S04]  /*0190*/  IMAD.MOV R7, RZ, RZ, -R5 ;  /* 0x000000ffff077224 */ /* 0x002fc800078e0a05 */
[----:B------:R-:W-:-:S04]  /*01a0*/  IMAD R7, R7, R0, RZ ;  /* 0x0000000007077224 */ /* 0x000fc800078e02ff */
[----:B------:R-:W-:-:S06]  /*01b0*/  IMAD.HI.U32 R5, R5, R7, R4 ;  /* 0x0000000705057227 */ /* 0x000fcc00078e0004 */
[----:B------:R-:W-:-:S05]  /*01c0*/  IMAD.HI.U32 R4, R5, R2, RZ ;  /* 0x0000000205047227 */ /* 0x000fca00078e00ff */
[----:B------:R-:W-:-:S05]  /*01d0*/  IADD3 R5, PT, PT, -R4, RZ, RZ ;  /* 0x000000ff04057210 */ /* 0x000fca0007ffe1ff */
[----:B------:R-:W-:-:S05]  /*01e0*/  IMAD R5, R0, R5, R2 ;  /* 0x0000000500057224 */ /* 0x000fca00078e0202 */
[----:B------:R-:W-:-:S13]  /*01f0*/  ISETP.GE.U32.AND P0, PT, R5, R0, PT ;  /* 0x000000000500720c */ /* 0x000fda0003f06070 */
[----:B------:R-:W-:Y:S02]  /*0200*/  @P0 IMAD.IADD R5, R5, 0x1, -R0 ;  /* 0x0000000105050824 */ /* 0x000fe400078e0a00 */
[----:B------:R-:W-:-:S03]  /*0210*/  @P0 VIADD R4, R4, 0x1 ;  /* 0x0000000104040836 */ /* 0x000fc60000000000 */
[----:B------:R-:W-:-:S13]  /*0220*/  ISETP.GE.U32.AND P1, PT, R5, R0, PT ;  /* 0x000000000500720c */ /* 0x000fda0003f26070 */
[----:B------:R-:W-:Y:S02]  /*0230*/  @P1 IADD3 R4, PT, PT, R4, 0x1, RZ ;  /* 0x0000000104041810 */ /* 0x000fe40007ffe0ff */
[----:B------:R-:W-:-:S05]  /*0240*/  @!P2 LOP3.LUT R4, RZ, R0, RZ, 0x33, !PT ;  /* 0x00000000ff04a212 */ /* 0x000fca00078e33ff */
[----:B------:R-:W-:-:S04]  /*0250*/  IMAD.MOV R5, RZ, RZ, -R4 ;  /* 0x000000ffff057224 */ /* 0x000fc800078e0a04 */
[----:B------:R-:W-:Y:S01]  /*0260*/  IMAD R5, R0, R5, R2 ;  /* 0x0000000500057224 */ /* 0x000fe200078e0202 */
[----:B------:R-:W-:Y:S06]  /*0270*/  BRA `(.L_x_2) ;  /* 0x00000000001c7947 */ /* 0x000fec0003800000 */
.L_x_1:
[----:B------:R-:W-:-:S07]  /*0280*/  MOV R0, 0x2a0 ;  /* 0x000002a000007802 */ /* 0x000fce0000000f00 */
[----:B------:R-:W-:Y:S05]  /*0290*/  CALL.REL.NOINC `($__internal_0_$__cuda_sm20_div_u64) ;  /* 0x0000000c00a87944 */ /* 0x000fea0003c00000 */
[----:B------:R-:W0:Y:S01]  /*02a0*/  LDCU UR4, c[0x0][0x398] ;  /* 0x00007300ff0477ac */ /* 0x000e220008000800 */
[--C-:B------:R-:W-:Y:S02]  /*02b0*/  IMAD.MOV R5, RZ, RZ, -R6.reuse ;  /* 0x000000ffff057224 */ /* 0x100fe400078e0a06 */
[----:B------:R-:W-:Y:S01]  /*02c0*/  IMAD.MOV.U32 R4, RZ, RZ, R6 ;  /* 0x000000ffff047224 */ /* 0x000fe200078e0006 */
[----:B0-----:R-:W-:-:S05]  /*02d0*/  MOV R0, UR4 ;  /* 0x0000000400007c02 */ /* 0x001fca0008000f00 */
[----:B------:R-:W-:-:S07]  /*02e0*/  IMAD R5, R5, R0, R2 ;  /* 0x0000000005057224 */ /* 0x000fce00078e0202 */
.L_x_2:
[----:B------:R-:W-:Y:S05]  /*02f0*/  BSYNC.RECONVERGENT B0 ;  /* 0x0000000000007941 */ /* 0x000fea0003800200 */
.L_x_0:
[----:B------:R-:W0:Y:S01]  /*0300*/  LDC R6, c[0x0][0x39c] ;  /* 0x0000e700ff067b82 */ /* 0x000e220000000800 */
[C---:B------:R-:W-:Y:S01]  /*0310*/  ISETP.GE.U32.AND P0, PT, R0.reuse, 0x8, PT ;  /* 0x000000080000780c */ /* 0x040fe20003f06070 */
[----:B------:R-:W1:Y:S01]  /*0320*/  LDCU.64 UR4, c[0x0][0x358] ;  /* 0x00006b00ff0477ac */ /* 0x000e620008000a00 */
[----:B------:R-:W-:Y:S01]  /*0330*/  ISETP.GT.U32.AND P1, PT, R0, 0x1, PT ;  /* 0x000000010000780c */ /* 0x000fe20003f24070 */
[----:B------:R-:W-:Y:S01]  /*0340*/  BSSY.RECONVERGENT B0, `(.L_x_3) ;  /* 0x0000050000007945 */ /* 0x000fe20003800200 */
[----:B------:R-:W-:Y:S01]  /*0350*/  HFMA2 R20, -RZ, RZ, 0, 0 ;  /* 0x00000000ff147431 */ /* 0x000fe200000001ff */
[----:B------:R-:W2:Y:S01]  /*0360*/  LDCU.128 UR8, c[0x0][0x380] ;  /* 0x00007000ff0877ac */ /* 0x000ea20008000c00 */
[----:B------:R-:W-:Y:S01]  /*0370*/  SHF.R.S32.HI R7, RZ, 0x1f, R4 ;  /* 0x0000001fff077819 */ /* 0x000fe20000011404 */
[----:B------:R-:W-:Y:S01]  /*0380*/  IMAD.MOV.U32 R22, RZ, RZ, RZ ;  /* 0x000000ffff167224 */ /* 0x000fe200078e00ff */
[----:B------:R-:W-:Y:S01]  /*0390*/  SHF.R.S32.HI R8, RZ, 0x1f, R5 ;  /* 0x0000001fff087819 */ /* 0x000fe20000011405 */
[----:B------:R-:W-:Y:S01]  /*03a0*/  IMAD.MOV.U32 R16, RZ, RZ, RZ ;  /* 0x000000ffff107224 */ /* 0x000fe200078e00ff */
[----:B0-----:R-:W-:-:S02]  /*03b0*/  ISETP.GE.U32.AND.EX P0, PT, R6, RZ, PT, P0 ;  /* 0x000000ff0600720c */ /* 0x001fc40003f06100 */
[----:B------:R-:W-:-:S04]  /*03c0*/  ISETP.GT.U32.AND.EX P1, PT, R6, RZ, PT, P1 ;  /* 0x000000ff0600720c */ /* 0x000fc80003f24110 */
[----:B------:R-:W-:Y:S02]  /*03d0*/  SEL R21, R0, 0x1, P1 ;  /* 0x0000000100157807 */ /* 0x000fe40000800000 */
[----:B------:R-:W-:-:S05]  /*03e0*/  SEL R9, R6, RZ, P1 ;  /* 0x000000ff06097207 */ /* 0x000fca0000800000 */
[----:B-12---:R-:W-:Y:S05]  /*03f0*/  @!P0 BRA `(.L_x_4) ;  /* 0x0000000400108947 */ /* 0x006fea0003800000 */
[----:B------:R-:W-:Y:S01]  /*0400*/  LOP3.LUT R20, R21, 0xfffffff8, RZ, 0xc0, !PT ;  /* 0xfffffff815147812 */ /* 0x000fe200078ec0ff */
[----:B------:R-:W-:Y:S01]  /*0410*/  IMAD.MOV.U32 R16, RZ, RZ, R9 ;  /* 0x000000ffff107224 */ /* 0x000fe200078e0009 */
[C---:B------:R-:W-:Y:S02]  /*0420*/  SHF.L.U64.HI R17, R0.reuse, 0x2, R6 ;  /* 0x0000000200117819 */ /* 0x040fe40000010206 */
[----:B------:R-:W-:Y:S02]  /*0430*/  CS2R R22, SRZ ;  /* 0x0000000000167805 */ /* 0x000fe4000001ff00 */
[----:B------:R-:W-:Y:S01]  /*0440*/  SHF.L.U32 R18, R0, 0x2, RZ ;  /* 0x0000000200127819 */ /* 0x000fe200000006ff */
[----:B------:R-:W-:Y:S02]  /*0450*/  IMAD.MOV.U32 R19, RZ, RZ, RZ ;  /* 0x000000ffff137224 */ /* 0x000fe400078e00ff */
[----:B------:R-:W-:-:S07]  /*0460*/  IMAD.MOV.U32 R24, RZ, RZ, R20 ;  /* 0x000000ffff187224 */ /* 0x000fce00078e0014 */
.L_x_5:
[----:B------:R-:W-:Y:S01]  /*0470*/  MOV R10, R23 ;  /* 0x00000017000a7202 */ /* 0x000fe20000000f00 */
[----:B------:R-:W-:Y:S02]  /*0480*/  IMAD.MOV.U32 R11, RZ, RZ, R19 ;  /* 0x000000ffff0b7224 */ /* 0x000fe400078e0013 */
[-C--:B------:R-:W-:Y:S02]  /*0490*/  IMAD R13, R7, R0.reuse, RZ ;  /* 0x00000000070d7224 */ /* 0x080fe400078e02ff */
[----:B------:R-:W-:Y:S01]  /*04a0*/  IMAD.WIDE.U32 R14, R4, R0, R10 ;  /* 0x00000000040e7225 */ /* 0x000fe200078e000a */
[----:B------:R-:W-:-:S03]  /*04b0*/  MOV R11, R8 ;  /* 0x00000008000b7202 */ /* 0x000fc60000000f00 */
[----:B------:R-:W-:Y:S02]  /*04c0*/  IMAD.MOV.U32 R10, RZ, RZ, R5 ;  /* 0x000000ffff0a7224 */ /* 0x000fe400078e0005 */
[----:B------:R-:W-:Y:S02]  /*04d0*/  IMAD R25, R4, R6, R13 ;  /* 0x0000000604197224 */ /* 0x000fe400078e020d */
[-C--:B------:R-:W-:Y:S02]  /*04e0*/  IMAD R26, R19, R0.reuse, RZ ;  /* 0x00000000131a7224 */ /* 0x080fe400078e02ff */
[----:B------:R-:W-:Y:S01]  /*04f0*/  IMAD.WIDE.U32 R12, R23, R0, R10 ;  /* 0x00000000170c7225 */ /* 0x000fe200078e000a */
[----:B------:R-:W-:-:S03]  /*0500*/  LEA R10, P0, R14, UR8, 0x2 ;  /* 0x000000080e0a7c11 */ /* 0x000fc6000f8010ff */
[----:B------:R-:W-:Y:S02]  /*0510*/  IMAD.IADD R11, R15, 0x1, R25 ;  /* 0x000000010f0b7824 */ /* 0x000fe400078e0219 */
[----:B------:R-:W-:-:S03]  /*0520*/  IMAD R27, R23, R6, R26 ;  /* 0x00000006171b7224 */ /* 0x000fc600078e021a */
[----:B------:R-:W-:Y:S01]  /*0530*/  LEA.HI.X R11, R14, UR9, R11, 0x2, P0 ;  /* 0x000000090e0b7c11 */ /* 0x000fe200080f140b */
[----:B------:R-:W-:Y:S01]  /*0540*/  IMAD.IADD R13, R13, 0x1, R27 ;  /* 0x000000010d0d7824 */ /* 0x000fe200078e021b */
[----:B------:R-:W-:-:S03]  /*0550*/  LEA R14, P0, R12, UR10, 0x2 ;  /* 0x0000000a0c0e7c11 */ /* 0x000fc6000f8010ff */
[----:B------:R-:W2:Y:S01]  /*0560*/  LDG.E R25, desc[UR4][R10.64] ;  /* 0x000000040a197981 */ /* 0x000ea2000c1e1900 */
[----:B------:R-:W-:-:S03]  /*0570*/  LEA.HI.X R15, R12, UR11, R13, 0x2, P0 ;  /* 0x0000000b0c0f7c11 */ /* 0x000fc600080f140d */
[----:B------:R-:W3:Y:S04]  /*0580*/  LDG.E R27, desc[UR4][R10.64+0x4] ;  /* 0x000004040a1b7981 */ /* 0x000ee8000c1e1900 */
[----:B------:R-:W2:Y:S01]  /*0590*/  LDG.E R26, desc[UR4][R14.64] ;  /* 0x000000040e1a7981 */ /* 0x000ea2000c1e1900 */
[----:B------:R-:W-:-:S04]  /*05a0*/  IADD3 R12, P0, PT, R14, R18, RZ ;  /* 0x000000120e0c7210 */ /* 0x000fc80007f1e0ff */
[----:B------:R-:W-:-:S05]  /*05b0*/  IADD3.X R13, PT, PT, R15, R17, RZ, P0, !PT ;  /* 0x000000110f0d7210 */ /* 0x000fca00007fe4ff */
[----:B------:R0:W3:Y:S02]  /*05c0*/  LDG.E R28, desc[UR4][R12.64] ;  /* 0x000000040c1c7981 */ /* 0x0000e4000c1e1900 */
[----:B0-----:R-:W-:-:S05]  /*05d0*/  IADD3 R12, P0, PT, R12, R18, RZ ;  /* 0x000000120c0c7210 */ /* 0x001fca0007f1e0ff */
[----:B------:R-:W-:Y:S02]  /*05e0*/  IMAD.X R13, R13, 0x1, R17, P0 ;  /* 0x000000010d0d7824 */ /* 0x000fe400000e0611 */
[----:B--2---:R-:W-:-:S03]  /*05f0*/  FFMA R26, R25, R26, R22 ;  /* 0x0000001a191a7223 */ /* 0x004fc60000000016 */
[----:B------:R0:W2:Y:S04]  /*0600*/  LDG.E R22, desc[UR4][R12.64] ;  /* 0x000000040c167981 */ /* 0x0000a8000c1e1900 */
[----:B------:R-:W2:Y:S01]  /*0610*/  LDG.E R25, desc[UR4][R10.64+0x8] ;  /* 0x000008040a197981 */ /* 0x000ea2000c1e1900 */
[----:B------:R-:W-:Y:S01]  /*0620*/  IADD3 R14, P0, PT, R12, R18, RZ ;  /* 0x000000120c0e7210 */ /* 0x000fe20007f1e0ff */
[----:B---3--:R-:W-:-:S04]  /*0630*/  FFMA R26, R27, R28, R26 ;  /* 0x0000001c1b1a7223 */ /* 0x008fc8000000001a */
[----:B------:R-:W-:Y:S01]  /*0640*/  IMAD.X R15, R13, 0x1, R17, P0 ;  /* 0x000000010d0f7824 */ /* 0x000fe200000e0611 */
[----:B0-----:R-:W-:Y:S01]  /*0650*/  IADD3 R12, P0, PT, R14, R18, RZ ;  /* 0x000000120e0c7210 */ /* 0x001fe20007f1e0ff */
[----:B------:R-:W3:Y:S04]  /*0660*/  LDG.E R27, desc[UR4][R10.64+0x10] ;  /* 0x000010040a1b7981 */ /* 0x000ee8000c1e1900 */
[----:B------:R-:W4:Y:S01]  /*0670*/  LDG.E R14, desc[UR4][R14.64] ;  /* 0x000000040e0e7981 */ /* 0x000f22000c1e1900 */
[----:B------:R-:W-:Y:S01]  /*0680*/  IADD3.X R13, PT, PT, R15, R17, RZ, P0, !PT ;  /* 0x000000110f0d7210 */ /* 0x000fe200007fe4ff */
[----:B--2---:R-:W-:Y:S02]  /*0690*/  FFMA R22, R25, R22, R26 ;  /* 0x0000001619167223 */ /* 0x004fe4000000001a */
[----:B------:R-:W4:Y:S04]  /*06a0*/  LDG.E R25, desc[UR4][R10.64+0xc] ;  /* 0x00000c040a197981 */ /* 0x000f28000c1e1900 */
[----:B------:R0:W3:Y:S01]  /*06b0*/  LDG.E R26, desc[UR4][R12.64] ;  /* 0x000000040c1a7981 */ /* 0x0000e2000c1e1900 */
[----:B----4-:R-:W-:Y:S01]  /*06c0*/  FFMA R22, R25, R14, R22 ;  /* 0x0000000e19167223 */ /* 0x010fe20000000016 */
[----:B------:R-:W-:-:S02]  /*06d0*/  IADD3 R14, P0, PT, R12, R18, RZ ;  /* 0x000000120c0e7210 */ /* 0x000fc40007f1e0ff */
[----:B------:R-:W2:Y:S03]  /*06e0*/  LDG.E R25, desc[UR4][R10.64+0x18] ;  /* 0x000018040a197981 */ /* 0x000ea6000c1e1900 */
[--C-:B------:R-:W-:Y:S01]  /*06f0*/  IMAD.X R15, R13, 0x1, R17.reuse, P0 ;  /* 0x000000010d0f7824 */ /* 0x100fe200000e0611 */
[----:B0-----:R-:W-:Y:S01]  /*0700*/  IADD3 R12, P0, PT, R14, R18, RZ ;  /* 0x000000120e0c7210 */ /* 0x001fe20007f1e0ff */
[----:B---3--:R-:W-:Y:S02]  /*0710*/  FFMA R22, R27, R26, R22 ;  /* 0x0000001a1b167223 */ /* 0x008fe40000000016 */
[----:B------:R-:W3:Y:S02]  /*0720*/  LDG.E R27, desc[UR4][R10.64+0x14] ;  /* 0x000014040a1b7981 */ /* 0x000ee4000c1e1900 */
[----:B------:R-:W-:Y:S02]  /*0730*/  IMAD.X R13, R15, 0x1, R17, P0 ;  /* 0x000000010f0d7824 */ /* 0x000fe400000e0611 */
[----:B------:R0:W4:Y:S04]  /*0740*/  LDG.E R26, desc[UR4][R10.64+0x1c] ;  /* 0x00001c040a1a7981 */ /* 0x000128000c1e1900 */
[----:B------:R-:W3:Y:S01]  /*0750*/  LDG.E R14, desc[UR4][R14.64] ;  /* 0x000000040e0e7981 */ /* 0x000ee2000c1e1900 */
[----:B0-----:R-:W-:-:S03]  /*0760*/  IADD3 R10, P0, PT, R12, R18, RZ ;  /* 0x000000120c0a7210 */ /* 0x001fc60007f1e0ff */
[----:B------:R-:W2:Y:S01]  /*0770*/  LDG.E R12, desc[UR4][R12.64] ;  /* 0x000000040c0c7981 */ /* 0x000ea2000c1e1900 */
[----:B------:R-:W-:-:S05]  /*0780*/  IADD3.X R11, PT, PT, R13, R17, RZ, P0, !PT ;  /* 0x000000110d0b7210 */ /* 0x000fca00007fe4ff */
[----:B------:R-:W4:Y:S01]  /*0790*/  LDG.E R28, desc[UR4][R10.64] ;  /* 0x000000040a1c7981 */ /* 0x000f22000c1e1900 */
[----:B------:R-:W-:-:S04]  /*07a0*/  IADD3 R24, P0, PT, R24, -0x8, RZ ;  /* 0xfffffff818187810 */ /* 0x000fc80007f1e0ff */
[----:B------:R-:W-:Y:S02]  /*07b0*/  IADD3.X R9, PT, PT, R9, -0x1, RZ, P0, !PT ;  /* 0xffffffff09097810 */ /* 0x000fe400007fe4ff */
[----:B------:R-:W-:-:S04]  /*07c0*/  ISETP.NE.U32.AND P0, PT, R24, RZ, PT ;  /* 0x000000ff1800720c */ /* 0x000fc80003f05070 */
[----:B------:R-:W-:Y:S02]  /*07d0*/  ISETP.NE.AND.EX P0, PT, R9, RZ, PT, P0 ;  /* 0x000000ff0900720c */ /* 0x000fe40003f05300 */
[----:B------:R-:W-:-:S05]  /*07e0*/  IADD3 R23, P1, PT, R23, 0x8, RZ ;  /* 0x0000000817177810 */ /* 0x000fca0007f3e0ff */
[----:B------:R-:W-:Y:S02]  /*07f0*/  IMAD.X R19, RZ, RZ, R19, P1 ;  /* 0x000000ffff137224 */ /* 0x000fe400008e0613 */
[----:B---3--:R-:W-:-:S04]  /*0800*/  FFMA R22, R27, R14, R22 ;  /* 0x0000000e1b167223 */ /* 0x008fc80000000016 */
[----:B--2---:R-:W-:-:S04]  /*0810*/  FFMA R25, R25, R12, R22 ;  /* 0x0000000c19197223 */ /* 0x004fc80000000016 */
[----:B----4-:R-:W-:Y:S01]  /*0820*/  FFMA R22, R26, R28, R25 ;  /* 0x0000001c1a167223 */ /* 0x010fe20000000019 */
[----:B------:R-:W-:Y:S06]  /*0830*/  @P0 BRA `(.L_x_5) ;  /* 0xfffffffc000c0947 */ /* 0x000fec000383ffff */
.L_x_4:
[----:B------:R-:W-:Y:S05]  /*0840*/  BSYNC.RECONVERGENT B0 ;  /* 0x0000000000007941 */ /* 0x000fea0003800200 */
.L_x_3:
[----:B------:R-:W-:Y:S01]  /*0850*/  LOP3.LUT R10, R21, 0x7, RZ, 0xc0, !PT ;  /* 0x00000007150a7812 */ /* 0x000fe200078ec0ff */
[----:B------:R-:W-:Y:S03]  /*0860*/  BSSY.RECONVERGENT B0, `(.L_x_6) ;  /* 0x0000088000007945 */ /* 0x000fe60003800200 */
[----:B------:R-:W-:-:S04]  /*0870*/  ISETP.NE.U32.AND P0, PT, R10, RZ, PT ;  /* 0x000000ff0a00720c */ /* 0x000fc80003f05070 */
[----:B------:R-:W-:-:S13]  /*0880*/  ISETP.NE.AND.EX P0, PT, RZ, RZ, PT, P0 ;  /* 0x000000ffff00720c */ /* 0x000fda0003f05300 */
[----:B------:R-:W-:Y:S05]  /*0890*/  @!P0 BRA `(.L_x_7) ;  /* 0x0000000800108947 */ /* 0x000fea0003800000 */
[----:B------:R-:W-:Y:S01]  /*08a0*/  ISETP.GE.U32.AND P1, PT, R10, 0x4, PT ;  /* 0x000000040a00780c */ /* 0x000fe20003f26070 */
[----:B------:R-:W-:Y:S01]  /*08b0*/  BSSY.RECONVERGENT B1, `(.L_x_8) ;  /* 0x0000043000017945 */ /* 0x000fe20003800200 */
[----:B------:R-:W-:Y:S02]  /*08c0*/  LOP3.LUT R9, R21, 0x3, RZ, 0xc0, !PT ;  /* 0x0000000315097812 */ /* 0x000fe400078ec0ff */
[----:B------:R-:W-:Y:S02]  /*08d0*/  ISETP.GE.U32.AND.EX P1, PT, RZ, RZ, PT, P1 ;  /* 0x000000ffff00720c */ /* 0x000fe40003f26110 */
[----:B------:R-:W-:-:S04]  /*08e0*/  ISETP.NE.U32.AND P0, PT, R9, RZ, PT ;  /* 0x000000ff0900720c */ /* 0x000fc80003f05070 */
[----:B------:R-:W-:-:S07]  /*08f0*/  ISETP.NE.AND.EX P0, PT, RZ, RZ, PT, P0 ;  /* 0x000000ffff00720c */ /* 0x000fce0003f05300 */
[----:B------:R-:W-:Y:S06]  /*0900*/  @!P1 BRA `(.L_x_9) ;  /* 0x0000000000f49947 */ /* 0x000fec0003800000 */
[----:B------:R-:W0:Y:S01]  /*0910*/  LDCU.128 UR8, c[0x0][0x380] ;  /* 0x00007000ff0877ac */ /* 0x000e220008000c00 */
[----:B------:R-:W-:Y:S01]  /*0920*/  MOV R11, R8 ;  /* 0x00000008000b7202 */ /* 0x000fe20000000f00 */
[----:B------:R-:W-:Y:S01]  /*0930*/  IMAD R15, R16, R0, RZ ;  /* 0x00000000100f7224 */ /* 0x000fe200078e02ff */
[----:B------:R-:W-:Y:S01]  /*0940*/  MOV R13, R16 ;  /* 0x00000010000d7202 */ /* 0x000fe20000000f00 */
[----:B------:R-:W-:Y:S02]  /*0950*/  IMAD.MOV.U32 R10, RZ, RZ, R5 ;  /* 0x000000ffff0a7224 */ /* 0x000fe400078e0005 */
[----:B------:R-:W-:Y:S02]  /*0960*/  IMAD.MOV.U32 R12, RZ, RZ, R20 ;  /* 0x000000ffff0c7224 */ /* 0x000fe400078e0014 */
[----:B------:R-:W-:Y:S02]  /*0970*/  IMAD R27, R7, R0, RZ ;  /* 0x00000000071b7224 */ /* 0x000fe400078e02ff */
[----:B------:R-:W-:-:S02]  /*0980*/  IMAD R15, R20, R6, R15 ;  /* 0x00000006140f7224 */ /* 0x000fc400078e020f */
[----:B------:R-:W-:-:S04]  /*0990*/  IMAD.WIDE.U32 R16, R20, R0, R10 ;  /* 0x0000000014107225 */ /* 0x000fc800078e000a */
[----:B------:R-:W-:Y:S01]  /*09a0*/  IMAD.WIDE.U32 R18, R4, R0, R12 ;  /* 0x0000000004127225 */ /* 0x000fe200078e000c */
[----:B------:R-:W-:Y:S02]  /*09b0*/  IADD3 R13, PT, PT, R17, R15, RZ ;  /* 0x0000000f110d7210 */ /* 0x000fe40007ffe0ff */
[----:B0-----:R-:W-:Y:S01]  /*09c0*/  LEA R12, P2, R16, UR10, 0x2 ;  /* 0x0000000a100c7c11 */ /* 0x001fe2000f8410ff */
[----:B------:R-:W-:Y:S01]  /*09d0*/  IMAD R27, R4, R6, R27 ;  /* 0x00000006041b7224 */ /* 0x000fe200078e021b */
[----:B------:R-:W-:Y:S01]  /*09e0*/  LEA R14, P1, R18, UR8, 0x2 ;  /* 0x00000008120e7c11 */ /* 0x000fe2000f8210ff */
[----:B------:R-:W-:Y:S01]  /*09f0*/  VIADD R24, R20, 0x1 ;  /* 0x0000000114187836 */ /* 0x000fe20000000000 */
[----:B------:R-:W-:Y:S01]  /*0a00*/  LEA.HI.X R13, R16, UR11, R13, 0x2, P2 ;  /* 0x0000000b100d7c11 */ /* 0x000fe200090f140d */
[----:B------:R-:W-:Y:S02]  /*0a10*/  IMAD.MOV.U32 R25, RZ, RZ, RZ ;  /* 0x000000ffff197224 */ /* 0x000fe400078e00ff */
[----:B------:R-:W-:-:S02]  /*0a20*/  IMAD.IADD R15, R27, 0x1, R19 ;  /* 0x000000011b0f7824 */ /* 0x000fc400078e0213 */
[-C--:B------:R-:W-:Y:S01]  /*0a30*/  IMAD.WIDE.U32 R28, R4, R0.reuse, R24 ;  /* 0x00000000041c7225 */ /* 0x080fe200078e0018 */
[----:B------:R-:W2:Y:S02]  /*0a40*/  LDG.E R26, desc[UR4][R12.64] ;  /* 0x000000040c1a7981 */ /* 0x000ea4000c1e1900 */
[----:B------:R-:W-:Y:S01]  /*0a50*/  LEA.HI.X R15, R18, UR9, R15, 0x2, P1 ;  /* 0x00000009120f7c11 */ /* 0x000fe200088f140f */
[----:B------:R-:W-:Y:S01]  /*0a60*/  IMAD.WIDE.U32 R16, R24, R0, R10 ;  /* 0x0000000018107225 */ /* 0x000fe200078e000a */
[----:B------:R-:W-:Y:S02]  /*0a70*/  IADD3 R19, PT, PT, R27, R29, RZ ;  /* 0x0000001d1b137210 */ /* 0x000fe40007ffe0ff */
[----:B------:R-:W-:Y:S01]  /*0a80*/  LEA R18, P1, R28, UR8, 0x2 ;  /* 0x000000081c127c11 */ /* 0x000fe2000f8210ff */
[----:B------:R-:W-:Y:S02]  /*0a90*/  IMAD R25, R24, R6, R17 ;  /* 0x0000000618197224 */ /* 0x000fe400078e0211 */
[----:B------:R-:W-:Y:S01]  /*0aa0*/  HFMA2 R17, -RZ, RZ, 0, 0 ;  /* 0x00000000ff117431 */ /* 0x000fe200000001ff */
[----:B------:R-:W-:-:S02]  /*0ab0*/  LEA.HI.X R19, R28, UR9, R19, 0x2, P1 ;  /* 0x000000091c137c11 */ /* 0x000fc400088f1413 */
[----:B------:R-:W-:-:S04]  /*0ac0*/  LEA R28, P1, R16, UR10, 0x2 ;  /* 0x0000000a101c7c11 */ /* 0x000fc8000f8210ff */
[----:B------:R-:W-:Y:S01]  /*0ad0*/  LEA.HI.X R29, R16, UR11, R25, 0x2, P1 ;  /* 0x0000000b101d7c11 */ /* 0x000fe200088f1419 */
[----:B------:R-:W-:Y:S01]  /*0ae0*/  VIADD R16, R20, 0x2 ;  /* 0x0000000214107836 */ /* 0x000fe20000000000 */
[----:B------:R0:W2:Y:S04]  /*0af0*/  LDG.E R25, desc[UR4][R14.64] ;  /* 0x000000040e197981 */ /* 0x0000a8000c1e1900 */
[----:B------:R-:W3:Y:S01]  /*0b00*/  LDG.E R24, desc[UR4][R28.64] ;  /* 0x000000041c187981 */ /* 0x000ee2000c1e1900 */
[----:B0-----:R-:W-:-:S04]  /*0b10*/  IMAD.WIDE.U32 R14, R4, R0, R16 ;  /* 0x00000000040e7225 */ /* 0x001fc800078e0010 */
[----:B------:R-:W-:Y:S01]  /*0b20*/  IMAD.IADD R17, R27, 0x1, R15 ;  /* 0x000000011b117824 */ /* 0x000fe200078e020f */
[----:B------:R-:W-:-:S04]  /*0b30*/  LEA R12, P1, R14, UR8, 0x2 ;  /* 0x000000080e0c7c11 */ /* 0x000fc8000f8210ff */
[----:B------:R-:W-:Y:S01]  /*0b40*/  LEA.HI.X R13, R14, UR9, R17, 0x2, P1 ;  /* 0x000000090e0d7c11 */ /* 0x000fe200088f1411 */
[----:B------:R-:W-:-:S04]  /*0b50*/  IMAD.WIDE.U32 R14, R16, R0, R10 ;  /* 0x00000000100e7225 */ /* 0x000fc800078e000a */
[----:B------:R-:W-:Y:S01]  /*0b60*/  IMAD R17, R16, R6, R15 ;  /* 0x0000000610117224 */ /* 0x000fe200078e020f */
[C---:B------:R-:W-:Y:S01]  /*0b70*/  LEA R16, P1, R14.reuse, UR10, 0x2 ;  /* 0x0000000a0e107c11 */ /* 0x040fe2000f8210ff */
[----:B------:R-:W-:Y:S01]  /*0b80*/  IMAD.MOV.U32 R15, RZ, RZ, RZ ;  /* 0x000000ffff0f7224 */ /* 0x000fe200078e00ff */
[----:B------:R-:W4:Y:S02]  /*0b90*/  LDG.E R13, desc[UR4][R12.64] ;  /* 0x000000040c0d7981 */ /* 0x000f24000c1e1900 */
[----:B------:R-:W-:Y:S02]  /*0ba0*/  LEA.HI.X R17, R14, UR11, R17, 0x2, P1 ;  /* 0x0000000b0e117c11 */ /* 0x000fe400088f1411 */
[----:B------:R-:W-:-:S03]  /*0bb0*/  IADD3 R14, PT, PT, R20, 0x3, RZ ;  /* 0x00000003140e7810 */ /* 0x000fc60007ffe0ff */
[----:B------:R0:W4:Y:S02]  /*0bc0*/  LDG.E R23, desc[UR4][R16.64] ;  /* 0x0000000410177981 */ /* 0x000124000c1e1900 */
[----:B------:R-:W-:-:S04]  /*0bd0*/  IMAD.WIDE.U32 R10, R14, R0, R10 ;  /* 0x000000000e0a7225 */ /* 0x000fc800078e000a */
[----:B0-----:R-:W-:Y:S02]  /*0be0*/  IMAD.WIDE.U32 R16, R4, R0, R14 ;  /* 0x0000000004107225 */ /* 0x001fe400078e000e */
[----:B------:R0:W3:Y:S03]  /*0bf0*/  LDG.E R15, desc[UR4][R18.64] ;  /* 0x00000004120f7981 */ /* 0x0000e6000c1e1900 */
[----:B------:R-:W-:Y:S01]  /*0c00*/  IADD3 R27, PT, PT, R27, R17, RZ ;  /* 0x000000111b1b7210 */ /* 0x000fe20007ffe0ff */
[----:B------:R-:W-:Y:S01]  /*0c10*/  IMAD R11, R14, R6, R11 ;  /* 0x000000060e0b7224 */ /* 0x000fe200078e020b */
[----:B0-----:R-:W-:-:S04]  /*0c20*/  LEA R18, P1, R16, UR8, 0x2 ;  /* 0x0000000810127c11 */ /* 0x001fc8000f8210ff */
[----:B------:R-:W-:Y:S02]  /*0c30*/  LEA.HI.X R19, R16, UR9, R27, 0x2, P1 ;  /* 0x0000000910137c11 */ /* 0x000fe400088f141b */
[----:B------:R-:W-:-:S04]  /*0c40*/  LEA R16, P1, R10, UR10, 0x2 ;  /* 0x0000000a0a107c11 */ /* 0x000fc8000f8210ff */
[----:B------:R-:W-:Y:S02]  /*0c50*/  LEA.HI.X R17, R10, UR11, R11, 0x2, P1 ;  /* 0x0000000b0a117c11 */ /* 0x000fe400088f140b */
[----:B------:R-:W5:Y:S04]  /*0c60*/  LDG.E R10, desc[UR4][R18.64] ;  /* 0x00000004120a7981 */ /* 0x000f68000c1e1900 */
[----:B------:R0:W5:Y:S01]  /*0c70*/  LDG.E R17, desc[UR4][R16.64] ;  /* 0x0000000410117981 */ /* 0x000162000c1e1900 */
[----:B------:R-:W-:Y:S01]  /*0c80*/  IADD3 R20, PT, PT, R20, 0x4, RZ ;  /* 0x0000000414147810 */ /* 0x000fe20007ffe0ff */
[----:B0-----:R-:W-:Y:S02]  /*0c90*/  IMAD.MOV.U32 R16, RZ, RZ, RZ ;  /* 0x000000ffff107224 */ /* 0x001fe400078e00ff */
[----:B--2---:R-:W-:-:S04]  /*0ca0*/  FFMA R26, R25, R26, R22 ;  /* 0x0000001a191a7223 */ /* 0x004fc80000000016 */
[----:B---3--:R-:W-:-:S04]  /*0cb0*/  FFMA R24, R15, R24, R26 ;  /* 0x000000180f187223 */ /* 0x008fc8000000001a */
[----:B----4-:R-:W-:-:S04]  /*0cc0*/  FFMA R23, R13, R23, R24 ;  /* 0x000000170d177223 */ /* 0x010fc80000000018 */
[----:B-----5:R-:W-:-:S07]  /*0cd0*/  FFMA R22, R10, R17, R23 ;  /* 0x000000110a167223 */ /* 0x020fce0000000017 */
.L_x_9:
[----:B------:R-:W-:Y:S05]  /*0ce0*/  BSYNC.RECONVERGENT B1 ;  /* 0x0000000000017941 */ /* 0x000fea0003800200 */
.L_x_8:
[----:B------:R-:W-:Y:S05]  /*0cf0*/  @!P0 BRA `(.L_x_7) ;  /* 0x0000000000f88947 */ /* 0x000fea0003800000 */
[----:B------:R-:W-:Y:S01]  /*0d00*/  ISETP.NE.U32.AND P1, PT, R9, 0x1, PT ;  /* 0x000000010900780c */ /* 0x000fe20003f25070 */
[----:B------:R-:W-:Y:S01]  /*0d10*/  BSSY.RECONVERGENT B1, `(.L_x_10) ;  /* 0x0000028000017945 */ /* 0x000fe20003800200 */
[----:B------:R-:W-:Y:S02]  /*0d20*/  LOP3.LUT R21, R21, 0x1, RZ, 0xc0, !PT ;  /* 0x0000000115157812 */ /* 0x000fe400078ec0ff */
[----:B------:R-:W-:Y:S02]  /*0d30*/  ISETP.NE.AND.EX P1, PT, RZ, RZ, PT, P1 ;  /* 0x000000ffff00720c */ /* 0x000fe40003f25310 */
[----:B------:R-:W-:-:S04]  /*0d40*/  ISETP.NE.U32.AND P0, PT, R21, 0x1, PT ;  /* 0x000000011500780c */ /* 0x000fc80003f05070 */
[----:B------:R-:W-:-:S07]  /*0d50*/  ISETP.NE.U32.AND.EX P0, PT, RZ, RZ, PT, P0 ;  /* 0x000000ffff00720c */ /* 0x000fce0003f05100 */
[----:B------:R-:W-:Y:S06]  /*0d60*/  @!P1 BRA `(.L_x_11) ;  /* 0x0000000000889947 */ /* 0x000fec0003800000 */
[----:B------:R-:W0:Y:S01]  /*0d70*/  LDCU.128 UR8, c[0x0][0x380] ;  /* 0x00007000ff0877ac */ /* 0x000e220008000c00 */
[----:B------:R-:W-:Y:S02]  /*0d80*/  IMAD R9, R7, R0, RZ ;  /* 0x0000000007097224 */ /* 0x000fe400078e02ff */
[----:B------:R-:W-:Y:S02]  /*0d90*/  IMAD.MOV.U32 R21, RZ, RZ, R16 ;  /* 0x000000ffff157224 */ /* 0x000fe400078e0010 */
[C---:B------:R-:W-:Y:S02]  /*0da0*/  IMAD R9, R4.reuse, R6, R9 ;  /* 0x0000000604097224 */ /* 0x040fe400078e0209 */
[----:B------:R-:W-:-:S04]  /*0db0*/  IMAD.WIDE.U32 R14, R4, R0, R20 ;  /* 0x00000000040e7225 */ /* 0x000fc800078e0014 */
[----:B------:R-:W-:Y:S01]  /*0dc0*/  IMAD R13, R16, R0, RZ ;  /* 0x00000000100d7224 */ /* 0x000fe200078e02ff */
[----:B------:R-:W-:Y:S01]  /*0dd0*/  IADD3 R11, PT, PT, R9, R15, RZ ;  /* 0x0000000f090b7210 */ /* 0x000fe20007ffe0ff */
[----:B------:R-:W-:Y:S02]  /*0de0*/  IMAD.MOV.U32 R15, RZ, RZ, R8 ;  /* 0x000000ffff0f7224 */ /* 0x000fe400078e0008 */
[C---:B------:R-:W-:Y:S02]  /*0df0*/  IMAD R17, R20.reuse, R6, R13 ;  /* 0x0000000614117224 */ /* 0x040fe400078e020d */
[----:B------:R-:W-:Y:S02]  /*0e00*/  HFMA2 R13, -RZ, RZ, 0, 0 ;  /* 0x00000000ff0d7431 */ /* 0x000fe400000001ff */
[----:B------:R-:W-:Y:S01]  /*0e10*/  VIADD R12, R20, 0x1 ;  /* 0x00000001140c7836 */ /* 0x000fe20000000000 */
[----:B0-----:R-:W-:-:S04]  /*0e20*/  LEA R10, P1, R14, UR8, 0x2 ;  /* 0x000000080e0a7c11 */ /* 0x001fc8000f8210ff */
[----:B------:R-:W-:Y:S02]  /*0e30*/  LEA.HI.X R11, R14, UR9, R11, 0x2, P1 ;  /* 0x000000090e0b7c11 */ /* 0x000fe400088f140b */
[----:B------:R-:W-:Y:S01]  /*0e40*/  MOV R14, R5 ;  /* 0x00000005000e7202 */ /* 0x000fe20000000f00 */
[----:B------:R-:W-:-:S03]  /*0e50*/  IMAD.WIDE.U32 R18, R4, R0, R12 ;  /* 0x0000000004127225 */ /* 0x000fc600078e000c */
[----:B------:R-:W2:Y:S01]  /*0e60*/  LDG.E R11, desc[UR4][R10.64] ;  /* 0x000000040a0b7981 */ /* 0x000ea2000c1e1900 */
[----:B------:R-:W-:Y:S01]  /*0e70*/  IMAD.WIDE.U32 R26, R20, R0, R14 ;  /* 0x00000000141a7225 */ /* 0x000fe200078e000e */
[----:B------:R-:W-:-:S03]  /*0e80*/  IADD3 R9, PT, PT, R9, R19, RZ ;  /* 0x0000001309097210 */ /* 0x000fc60007ffe0ff */
[----:B------:R-:W-:Y:S01]  /*0e90*/  IMAD.WIDE.U32 R14, R12, R0, R14 ;  /* 0x000000000c0e7225 */ /* 0x000fe200078e000e */
[----:B------:R-:W-:-:S03]  /*0ea0*/  LEA R24, P1, R26, UR10, 0x2 ;  /* 0x0000000a1a187c11 */ /* 0x000fc6000f8210ff */
[----:B------:R-:W-:Y:S01]  /*0eb0*/  IMAD.IADD R13, R27, 0x1, R17 ;  /* 0x000000011b0d7824 */ /* 0x000fe200078e0211 */
[----:B------:R-:W-:Y:S01]  /*0ec0*/  LEA R16, P3, R14, UR10, 0x2 ;  /* 0x0000000a0e107c11 */ /* 0x000fe2000f8610ff */
[----:B------:R-:W-:Y:S01]  /*0ed0*/  IMAD R15, R12, R6, R15 ;  /* 0x000000060c0f7224 */ /* 0x000fe200078e020f */
[----:B------:R-:W-:Y:S02]  /*0ee0*/  LEA R12, P2, R18, UR8, 0x2 ;  /* 0x00000008120c7c11 */ /* 0x000fe4000f8410ff */
[----:B------:R-:W-:Y:S02]  /*0ef0*/  LEA.HI.X R25, R26, UR11, R13, 0x2, P1 ;  /* 0x0000000b1a197c11 */ /* 0x000fe400088f140d */
[----:B------:R-:W-:Y:S02]  /*0f00*/  LEA.HI.X R17, R14, UR11, R15, 0x2, P3 ;  /* 0x0000000b0e117c11 */ /* 0x000fe400098f140f */
[----:B------:R-:W-:Y:S01]  /*0f10*/  LEA.HI.X R13, R18, UR9, R9, 0x2, P2 ;  /* 0x00000009120d7c11 */ /* 0x000fe200090f1409 */
[----:B------:R-:W2:Y:S04]  /*0f20*/  LDG.E R24, desc[UR4][R24.64] ;  /* 0x0000000418187981 */ /* 0x000ea8000c1e1900 */
[----:B------:R0:W3:Y:S04]  /*0f30*/  LDG.E R17, desc[UR4][R16.64] ;  /* 0x0000000410117981 */ /* 0x0000e8000c1e1900 */
[----:B------:R-:W3:Y:S01]  /*0f40*/  LDG.E R13, desc[UR4][R12.64] ;  /* 0x000000040c0d7981 */ /* 0x000ee2000c1e1900 */
[----:B------:R-:W-:Y:S01]  /*0f50*/  IADD3 R20, PT, PT, R20, 0x2, RZ ;  /* 0x0000000214147810 */ /* 0x000fe20007ffe0ff */
[----:B0-----:R-:W-:-:S02]  /*0f60*/  IMAD.MOV.U32 R16, RZ, RZ, RZ ;  /* 0x000000ffff107224 */ /* 0x001fc400078e00ff */
[----:B--2---:R-:W-:-:S04]  /*0f70*/  FFMA R22, R11, R24, R22 ;  /* 0x000000180b167223 */ /* 0x004fc80000000016 */
[----:B---3--:R-:W-:-:S07]  /*0f80*/  FFMA R22, R13, R17, R22 ;  /* 0x000000110d167223 */ /* 0x008fce0000000016 */
.L_x_11:
[----:B------:R-:W-:Y:S05]  /*0f90*/  BSYNC.RECONVERGENT B1 ;  /* 0x0000000000017941 */ /* 0x000fea0003800200 */
.L_x_10:
[----:B------:R-:W-:Y:S05]  /*0fa0*/  @P0 BRA `(.L_x_7) ;  /* 0x00000000004c0947 */ /* 0x000fea0003800000 */
[----:B------:R-:W0:Y:S01]  /*0fb0*/  LDCU.128 UR8, c[0x0][0x380] ;  /* 0x00007000ff0877ac */ /* 0x000e220008000c00 */
[----:B------:R-:W-:Y:S01]  /*0fc0*/  IMAD.MOV.U32 R9, RZ, RZ, R8 ;  /* 0x000000ffff097224 */ /* 0x000fe200078e0008 */
[----:B------:R-:W-:Y:S01]  /*0fd0*/  MOV R8, R5 ;  /* 0x0000000500087202 */ /* 0x000fe20000000f00 */
[-C--:B------:R-:W-:Y:S02]  /*0fe0*/  IMAD R5, R16, R0.reuse, RZ ;  /* 0x0000000010057224 */ /* 0x080fe400078e02ff */
[-C--:B------:R-:W-:Y:S02]  /*0ff0*/  IMAD R7, R7, R0.reuse, RZ ;  /* 0x0000000007077224 */ /* 0x080fe400078e02ff */
[----:B------:R-:W-:Y:S02]  /*1000*/  IMAD.MOV.U32 R21, RZ, RZ, R16 ;  /* 0x000000ffff157224 */ /* 0x000fe400078e0010 */
[----:B------:R-:W-:-:S04]  /*1010*/  IMAD.WIDE.U32 R8, R20, R0, R8 ;  /* 0x0000000014087225 */ /* 0x000fc800078e0008 */
[----:B------:R-:W-:Y:S02]  /*1020*/  IMAD R5, R20, R6, R5 ;  /* 0x0000000614057224 */ /* 0x000fe400078e0205 */
[----:B------:R-:W-:-:S03]  /*1030*/  IMAD.WIDE.U32 R10, R4, R0, R20 ;  /* 0x00000000040a7225 */ /* 0x000fc600078e0014 */
[----:B------:R-:W-:Y:S01]  /*1040*/  IADD3 R5, PT, PT, R9, R5, RZ ;  /* 0x0000000509057210 */ /* 0x000fe20007ffe0ff */
[----:B------:R-:W-:Y:S01]  /*1050*/  IMAD R7, R4, R6, R7 ;  /* 0x0000000604077224 */ /* 0x000fe200078e0207 */
[----:B0-----:R-:W-:Y:S02]  /*1060*/  LEA R6, P1, R8, UR10, 0x2 ;  /* 0x0000000a08067c11 */ /* 0x001fe4000f8210ff */
[----:B------:R-:W-:Y:S01]  /*1070*/  LEA R4, P0, R10, UR8, 0x2 ;  /* 0x000000080a047c11 */ /* 0x000fe2000f8010ff */
[----:B------:R-:W-:Y:S01]  /*1080*/  IMAD.IADD R9, R7, 0x1, R11 ;  /* 0x0000000107097824 */ /* 0x000fe200078e020b */
[----:B------:R-:W-:-:S04]  /*1090*/  LEA.HI.X R7, R8, UR11, R5, 0x2, P1 ;  /* 0x0000000b08077c11 */ /* 0x000fc800088f1405 */
[----:B------:R-:W-:Y:S01]  /*10a0*/  LEA.HI.X R5, R10, UR9, R9, 0x2, P0 ;  /* 0x000000090a057c11 */ /* 0x000fe200080f1409 */
[----:B------:R-:W2:Y:S05]  /*10b0*/  LDG.E R6, desc[UR4][R6.64] ;  /* 0x0000000406067981 */ /* 0x000eaa000c1e1900 */
[----:B------:R-:W2:Y:S02]  /*10c0*/  LDG.E R5, desc[UR4][R4.64] ;  /* 0x0000000404057981 */ /* 0x000ea4000c1e1900 */
[----:B--2---:R-:W-:-:S07]  /*10d0*/  FFMA R22, R5, R6, R22 ;  /* 0x0000000605167223 */ /* 0x004fce0000000016 */
.L_x_7:
[----:B------:R-:W-:Y:S05]  /*10e0*/  BSYNC.RECONVERGENT B0 ;  /* 0x0000000000007941 */ /* 0x000fea0003800200 */
.L_x_6:
[----:B------:R-:W0:Y:S02]  /*10f0*/  LDCU.64 UR6, c[0x0][0x390] ;  /* 0x00007200ff0677ac */ /* 0x000e240008000a00 */
[----:B0-----:R-:W-:-:S04]  /*1100*/  LEA R4, P0, R2, UR6, 0x2 ;  /* 0x0000000602047c11 */ /* 0x001fc8000f8010ff */
[----:B------:R-:W-:-:S05]  /*1110*/  LEA.HI.X R5, R2, UR7, R3, 0x2, P0 ;  /* 0x0000000702057c11 */ /* 0x000fca00080f1403 */
[----:B------:R-:W-:Y:S01]  /*1120*/  STG.E desc[UR4][R4.64], R22 ;  /* 0x0000001604007986 */ /* 0x000fe2000c101904 */
[----:B------:R-:W-:Y:S05]  /*1130*/  EXIT ;  /* 0x000000000000794d */ /* 0x000fea0003800000 */
        .weak           $__internal_0_$__cuda_sm20_div_u64
        .type           $__internal_0_$__cuda_sm20_div_u64,@function
        .size           $__internal_0_$__cuda_sm20_div_u64,(.L_x_13 - $__internal_0_$__cuda_sm20_div_u64)
$__internal_0_$__cuda_sm20_div_u64:
[----:B------:R-:W0:Y:S01]  /*1140*/  LDCU.64 UR4, c[0x0][0x398] ;  /* 0x00007300ff0477ac */ /* 0x000e220008000a00 */
[----:B------:R-:W1:Y:S01]  /*1150*/  LDC.64 R4, c[0x0][0x398] ;  /* 0x0000e600ff047b82 */ /* 0x000e620000000a00 */
[----:B0-----:R-:W0:Y:S08]  /*1160*/  I2F.U64.RP R10, UR4 ;  /* 0x00000004000a7d12 */ /* 0x001e300008309000 */
[----:B0-----:R-:W0:Y:S02]  /*1170*/  MUFU.RCP R10, R10 ;  /* 0x0000000a000a7308 */ /* 0x001e240000001000 */
[----:B0-----:R-:W-:-:S06]  /*1180*/  IADD3 R6, PT, PT, R10, 0x1ffffffe, RZ ;  /* 0x1ffffffe0a067810 */ /* 0x001fcc0007ffe0ff */
[----:B------:R-:W1:Y:S02]  /*1190*/  F2I.U64.TRUNC R6, R6 ;  /* 0x0000000600067311 */ /* 0x000e64000020d800 */
[----:B-1----:R-:W-:-:S04]  /*11a0*/  IMAD.WIDE.U32 R8, R6, R4, RZ ;  /* 0x0000000406087225 */ /* 0x002fc800078e00ff */
[----:B------:R-:W-:Y:S01]  /*11b0*/  IMAD R9, R6, R5, R9 ;  /* 0x0000000506097224 */ /* 0x000fe200078e0209 */
[----:B------:R-:W-:-:S03]  /*11c0*/  IADD3 R11, P0, PT, RZ, -R8, RZ ;  /* 0x80000008ff0b7210 */ /* 0x000fc60007f1e0ff */
[----:B------:R-:W-:Y:S02]  /*11d0*/  IMAD R9, R7, R4, R9 ;  /* 0x0000000407097224 */ /* 0x000fe400078e0209 */
[----:B------:R-:W-:-:S04]  /*11e0*/  IMAD.HI.U32 R8, R6, R11, RZ ;  /* 0x0000000b06087227 */ /* 0x000fc800078e00ff */
[----:B------:R-:W-:Y:S01]  /*11f0*/  IMAD.X R13, RZ, RZ, ~R9, P0 ;  /* 0x000000ffff0d7224 */ /* 0x000fe200000e0e09 */
[----:B------:R-:W-:-:S03]  /*1200*/  MOV R9, R6 ;  /* 0x0000000600097202 */ /* 0x000fc60000000f00 */
[-C--:B------:R-:W-:Y:S02]  /*1210*/  IMAD R15, R7, R13.reuse, RZ ;  /* 0x0000000d070f7224 */ /* 0x080fe400078e02ff */
[----:B------:R-:W-:-:S04]  /*1220*/  IMAD.WIDE.U32 R8, P0, R6, R13, R8 ;  /* 0x0000000d06087225 */ /* 0x000fc80007800008 */
[----:B------:R-:W-:-:S04]  /*1230*/  IMAD.HI.U32 R13, R7, R13, RZ ;  /* 0x0000000d070d7227 */ /* 0x000fc800078e00ff */
[----:B------:R-:W-:-:S05]  /*1240*/  IMAD.HI.U32 R8, P1, R7, R11, R8 ;  /* 0x0000000b07087227 */ /* 0x000fca0007820008 */
[----:B------:R-:W-:Y:S01]  /*1250*/  IADD3 R9, P2, PT, R15, R8, RZ ;  /* 0x000000080f097210 */ /* 0x000fe20007f5e0ff */
[----:B------:R-:W-:-:S04]  /*1260*/  IMAD.X R8, R13, 0x1, R7, P0 ;  /* 0x000000010d087824 */ /* 0x000fc800000e0607 */
[----:B------:R-:W-:Y:S01]  /*1270*/  IMAD.WIDE.U32 R6, R9, R4, RZ ;  /* 0x0000000409067225 */ /* 0x000fe200078e00ff */
[----:B------:R-:W-:-:S03]  /*1280*/  IADD3.X R11, PT, PT, RZ, RZ, R8, P2, P1 ;  /* 0x000000ffff0b7210 */ /* 0x000fc600017e2408 */
[----:B------:R-:W-:Y:S01]  /*1290*/  IMAD R7, R9, R5, R7 ;  /* 0x0000000509077224 */ /* 0x000fe200078e0207 */
[----:B------:R-:W-:-:S03]  /*12a0*/  IADD3 R13, P0, PT, RZ, -R6, RZ ;  /* 0x80000006ff0d7210 */ /* 0x000fc60007f1e0ff */
[----:B------:R-:W-:Y:S02]  /*12b0*/  IMAD R7, R11, R4, R7 ;  /* 0x000000040b077224 */ /* 0x000fe400078e0207 */
[----:B------:R-:W-:-:S03]  /*12c0*/  IMAD.HI.U32 R8, R9, R13, RZ ;  /* 0x0000000d09087227 */ /* 0x000fc600078e00ff */
[----:B------:R-:W-:Y:S01]  /*12d0*/  IADD3.X R6, PT, PT, RZ, ~R7, RZ, P0, !PT ;  /* 0x80000007ff067210 */ /* 0x000fe200007fe4ff */
[----:B------:R-:W-:-:S04]  /*12e0*/  HFMA2 R7, -RZ, RZ, 0, 0 ;  /* 0x00000000ff077431 */ /* 0x000fc800000001ff */
[----:B------:R-:W-:-:S04]  /*12f0*/  IMAD.WIDE.U32 R8, P0, R9, R6, R8 ;  /* 0x0000000609087225 */ /* 0x000fc80007800008 */
[C---:B------:R-:W-:Y:S02]  /*1300*/  IMAD R10, R11.reuse, R6, RZ ;  /* 0x000000060b0a7224 */ /* 0x040fe400078e02ff */
[----:B------:R-:W-:-:S04]  /*1310*/  IMAD.HI.U32 R9, P1, R11, R13, R8 ;  /* 0x0000000d0b097227 */ /* 0x000fc80007820008 */
[----:B------:R-:W-:Y:S01]  /*1320*/  IMAD.HI.U32 R6, R11, R6, RZ ;  /* 0x000000060b067227 */ /* 0x000fe200078e00ff */
[----:B------:R-:W-:-:S03]  /*1330*/  IADD3 R9, P2, PT, R10, R9, RZ ;  /* 0x000000090a097210 */ /* 0x000fc60007f5e0ff */
[----:B------:R-:W-:Y:S02]  /*1340*/  IMAD.X R11, R6, 0x1, R11, P0 ;  /* 0x00000001060b7824 */ /* 0x000fe400000e060b */
[----:B------:R-:W-:-:S03]  /*1350*/  IMAD.HI.U32 R6, R9, R2, RZ ;  /* 0x0000000209067227 */ /* 0x000fc600078e00ff */
[----:B------:R-:W-:Y:S01]  /*1360*/  IADD3.X R11, PT, PT, RZ, RZ, R11, P2, P1 ;  /* 0x000000ffff0b7210 */ /* 0x000fe200017e240b */
[----:B------:R-:W-:-:S04]  /*1370*/  IMAD.WIDE.U32 R6, R9, R3, R6 ;  /* 0x0000000309067225 */ /* 0x000fc800078e0006 */
[C---:B------:R-:W-:Y:S02]  /*1380*/  IMAD R9, R11.reuse, R3, RZ ;  /* 0x000000030b097224 */ /* 0x040fe400078e02ff */
[----:B------:R-:W-:-:S04]  /*1390*/  IMAD.HI.U32 R6, P0, R11, R2, R6 ;  /* 0x000000020b067227 */ /* 0x000fc80007800006 */
[----:B------:R-:W-:Y:S01]  /*13a0*/  IMAD.HI.U32 R8, R11, R3, RZ ;  /* 0x000000030b087227 */ /* 0x000fe200078e00ff */
[----:B------:R-:W-:-:S03]  /*13b0*/  IADD3 R9, P1, PT, R9, R6, RZ ;  /* 0x0000000609097210 */ /* 0x000fc60007f3e0ff */
[----:B------:R-:W-:Y:S02]  /*13c0*/  IMAD.X R8, RZ, RZ, R8, P0 ;  /* 0x000000ffff087224 */ /* 0x000fe400000e0608 */
[----:B------:R-:W-:-:S03]  /*13d0*/  IMAD.WIDE.U32 R6, R9, R4, RZ ;  /* 0x0000000409067225 */ /* 0x000fc600078e00ff */
[----:B------:R-:W-:Y:S01]  /*13e0*/  IADD3.X R11, PT, PT, RZ, R8, RZ, P1, !PT ;  /* 0x00000008ff0b7210 */ /* 0x000fe20000ffe4ff */
[----:B------:R-:W-:Y:S01]  /*13f0*/  IMAD R7, R9, R5, R7 ;  /* 0x0000000509077224 */ /* 0x000fe200078e0207 */
[----:B------:R-:W-:-:S03]  /*1400*/  IADD3 R13, P1, PT, -R6, R2, RZ ;  /* 0x00000002060d7210 */ /* 0x000fc60007f3e1ff */
[-C--:B------:R-:W-:Y:S01]  /*1410*/  IMAD R6, R11, R4.reuse, R7 ;  /* 0x000000040b067224 */ /* 0x080fe200078e0207 */
[----:B------:R-:W-:-:S03]  /*1420*/  ISETP.GE.U32.AND P0, PT, R13, R4, PT ;  /* 0x000000040d00720c */ /* 0x000fc60003f06070 */
[----:B------:R-:W-:Y:S01]  /*1430*/  IMAD.X R10, R3, 0x1, ~R6, P1 ;  /* 0x00000001030a7824 */ /* 0x000fe200008e0e06 */
[----:B------:R-:W-:Y:S01]  /*1440*/  IADD3 R7, P1, PT, R13, -R4, RZ ;  /* 0x800000040d077210 */ /* 0x000fe20007f3e0ff */
[----:B------:R-:W-:-:S03]  /*1450*/  VIADD R6, R9, 0x1 ;  /* 0x0000000109067836 */ /* 0x000fc60000000000 */
[CC--:B------:R-:W-:Y:S02]  /*1460*/  ISETP.GE.U32.AND.EX P0, PT, R10.reuse, R5.reuse, PT, P0 ;  /* 0x000000050a00720c */ /* 0x0c0fe40003f06100 */
[----:B------:R-:W-:Y:S02]  /*1470*/  IADD3.X R8, PT, PT, R10, ~R5, RZ, P1, !PT ;  /* 0x800000050a087210 */ /* 0x000fe40000ffe4ff */
[----:B------:R-:W-:Y:S02]  /*1480*/  SEL R7, R7, R13, P0 ;  /* 0x0000000d07077207 */ /* 0x000fe40000000000 */
[----:B------:R-:W-:Y:S02]  /*1490*/  SEL R8, R8, R10, P0 ;  /* 0x0000000a08087207 */ /* 0x000fe40000000000 */
[----:B------:R-:W-:Y:S02]  /*14a0*/  SEL R9, R6, R9, P0 ;  /* 0x0000000906097207 */ /* 0x000fe40000000000 */
[----:B------:R-:W-:-:S02]  /*14b0*/  ISETP.GE.U32.AND P0, PT, R7, R4, PT ;  /* 0x000000040700720c */ /* 0x000fc40003f06070 */
[----:B------:R-:W-:Y:S01]  /*14c0*/  ISETP.NE.U32.AND P1, PT, R4, RZ, PT ;  /* 0x000000ff0400720c */ /* 0x000fe20003f25070 */
[----:B------:R-:W-:Y:S01]  /*14d0*/  IMAD.MOV.U32 R4, RZ, RZ, R0 ;  /* 0x000000ffff047224 */ /* 0x000fe200078e0000 */
[----:B------:R-:W-:Y:S02]  /*14e0*/  IADD3 R6, PT, PT, R9, 0x1, RZ ;  /* 0x0000000109067810 */ /* 0x000fe40007ffe0ff */
[----:B------:R-:W-:Y:S02]  /*14f0*/  ISETP.GE.U32.AND.EX P0, PT, R8, R5, PT, P0 ;  /* 0x000000050800720c */ /* 0x000fe40003f06100 */
[----:B------:R-:W-:Y:S02]  /*1500*/  ISETP.NE.AND.EX P1, PT, R5, RZ, PT, P1 ;  /* 0x000000ff0500720c */ /* 0x000fe40003f25310 */
[----:B------:R-:W-:Y:S02]  /*1510*/  MOV R5, 0x0 ;  /* 0x0000000000057802 */ /* 0x000fe40000000f00 */
[----:B------:R-:W-:-:S04]  /*1520*/  SEL R6, R6, R9, P0 ;  /* 0x0000000906067207 */ /* 0x000fc80000000000 */
[----:B------:R-:W-:Y:S01]  /*1530*/  SEL R6, R6, 0xffffffff, P1 ;  /* 0xffffffff06067807 */ /* 0x000fe20000800000 */
[----:B------:R-:W-:Y:S06]  /*1540*/  RET.REL.NODEC R4 `(_Z13matmul_kernelPKfS0_Pfm) ;  /* 0xffffffe804ac7950 */ /* 0x000fec0003c3ffff */
.L_x_12:
[----:B------:R-:W-:-:S00]  /*1550*/  BRA `(.L_x_12) ;  /* 0xfffffffc00fc7947 */ /* 0x000fc0000383ffff */
[----:B------:R-:W-:-:S00]  /*1560*/  NOP ;  /* 0x0000000000007918 */ /* 0x000fc00000000000 */
        /* <DEDUP_REMOVED lines=9> */
.L_x_13:


//--------------------- .nv.shared.reserved.0     --------------------------
	.section	.nv.shared.reserved.0,"aw",@nobits
	.weak		__nv_reservedSMEM_offset_0_alias
	.size		__nv_reservedSMEM_offset_0_alias, 0, 64
	.other		__nv_reservedSMEM_offset_0_alias,@"STO_CUDA_RESERVED_SHARED STV_DEFAULT"
__nv_reservedSMEM_offset_0_alias:
	.zero		0
	.zero		64


//--------------------- .nv.constant0._Z13matmul_kernelPKfS0_Pfm --------------------------
	.section	.nv.constant0._Z13matmul_kernelPKfS0_Pfm,"a",@progbits
	.sectionflags	@""
	.align	4
.nv.constant0._Z13matmul_kernelPKfS0_Pfm:
	.zero		928


//--------------------- SYMBOLS --------------------------

	.type		.nv.reservedSmem.offset0,@object
	.size		.nv.reservedSmem.offset0,0x4
